//
// Generated by NVIDIA NVVM Compiler
//
// Compiler Build ID: CL-36424714
// Cuda compilation tools, release 13.0, V13.0.88
// Based on NVVM 20.0.0
//

.version 9.0
.target sm_100
.address_size 64

	// .globl	_Z9addKernelPKiS0_Pii

.visible .entry _Z9addKernelPKiS0_Pii(
	.param .u64 .ptr .align 1 _Z9addKernelPKiS0_Pii_param_0,
	.param .u64 .ptr .align 1 _Z9addKernelPKiS0_Pii_param_1,
	.param .u64 .ptr .align 1 _Z9addKernelPKiS0_Pii_param_2,
	.param .u32 _Z9addKernelPKiS0_Pii_param_3
)
{
	.reg .pred 	%p<2>;
	.reg .b32 	%r<9>;
	.reg .b64 	%rd<11>;

	ld.param.u64 	%rd1, [_Z9addKernelPKiS0_Pii_param_0];
	ld.param.u64 	%rd2, [_Z9addKernelPKiS0_Pii_param_1];
	ld.param.u64 	%rd3, [_Z9addKernelPKiS0_Pii_param_2];
	ld.param.u32 	%r2, [_Z9addKernelPKiS0_Pii_param_3];
	mov.u32 	%r3, %ctaid.x;
	mov.u32 	%r4, %ntid.x;
	mov.u32 	%r5, %tid.x;
	mad.lo.s32 	%r1, %r3, %r4, %r5;
	setp.ge.s32 	%p1, %r1, %r2;
	@%p1 bra 	$L__BB0_2;
	cvta.to.global.u64 	%rd4, %rd1;
	cvta.to.global.u64 	%rd5, %rd2;
	cvta.to.global.u64 	%rd6, %rd3;
	mul.wide.s32 	%rd7, %r1, 4;
	add.s64 	%rd8, %rd4, %rd7;
	ld.global.u32 	%r6, [%rd8];
	add.s64 	%rd9, %rd5, %rd7;
	ld.global.u32 	%r7, [%rd9];
	add.s32 	%r8, %r7, %r6;
	add.s64 	%rd10, %rd6, %rd7;
	st.global.u32 	[%rd10], %r8;
$L__BB0_2:
	ret;

}
	// .globl	_Z14subtractKernelPKiS0_Pii
.visible .entry _Z14subtractKernelPKiS0_Pii(
	.param .u64 .ptr .align 1 _Z14subtractKernelPKiS0_Pii_param_0,
	.param .u64 .ptr .align 1 _Z14subtractKernelPKiS0_Pii_param_1,
	.param .u64 .ptr .align 1 _Z14subtractKernelPKiS0_Pii_param_2,
	.param .u32 _Z14subtractKernelPKiS0_Pii_param_3
)
{
	.reg .pred 	%p<2>;
	.reg .b32 	%r<9>;
	.reg .b64 	%rd<11>;

	ld.param.u64 	%rd1, [_Z14subtractKernelPKiS0_Pii_param_0];
	ld.param.u64 	%rd2, [_Z14subtractKernelPKiS0_Pii_param_1];
	ld.param.u64 	%rd3, [_Z14subtractKernelPKiS0_Pii_param_2];
	ld.param.u32 	%r2, [_Z14subtractKernelPKiS0_Pii_param_3];
	mov.u32 	%r3, %ctaid.x;
	mov.u32 	%r4, %ntid.x;
	mov.u32 	%r5, %tid.x;
	mad.lo.s32 	%r1, %r3, %r4, %r5;
	setp.ge.s32 	%p1, %r1, %r2;
	@%p1 bra 	$L__BB1_2;
	cvta.to.global.u64 	%rd4, %rd1;
	cvta.to.global.u64 	%rd5, %rd2;
	cvta.to.global.u64 	%rd6, %rd3;
	mul.wide.s32 	%rd7, %r1, 4;
	add.s64 	%rd8, %rd4, %rd7;
	ld.global.u32 	%r6, [%rd8];
	add.s64 	%rd9, %rd5, %rd7;
	ld.global.u32 	%r7, [%rd9];
	sub.s32 	%r8, %r6, %r7;
	add.s64 	%rd10, %rd6, %rd7;
	st.global.u32 	[%rd10], %r8;
$L__BB1_2:
	ret;

}
	// .globl	_Z14multiplyKernelPKiS0_Pii
.visible .entry _Z14multiplyKernelPKiS0_Pii(
	.param .u64 .ptr .align 1 _Z14multiplyKernelPKiS0_Pii_param_0,
	.param .u64 .ptr .align 1 _Z14multiplyKernelPKiS0_Pii_param_1,
	.param .u64 .ptr .align 1 _Z14multiplyKernelPKiS0_Pii_param_2,
	.param .u32 _Z14multiplyKernelPKiS0_Pii_param_3
)
{
	.reg .pred 	%p<2>;
	.reg .b32 	%r<9>;
	.reg .b64 	%rd<11>;

	ld.param.u64 	%rd1, [_Z14multiplyKernelPKiS0_Pii_param_0];
	ld.param.u64 	%rd2, [_Z14multiplyKernelPKiS0_Pii_param_1];
	ld.param.u64 	%rd3, [_Z14multiplyKernelPKiS0_Pii_param_2];
	ld.param.u32 	%r2, [_Z14multiplyKernelPKiS0_Pii_param_3];
	mov.u32 	%r3, %ctaid.x;
	mov.u32 	%r4, %ntid.x;
	mov.u32 	%r5, %tid.x;
	mad.lo.s32 	%r1, %r3, %r4, %r5;
	setp.ge.s32 	%p1, %r1, %r2;
	@%p1 bra 	$L__BB2_2;
	cvta.to.global.u64 	%rd4, %rd1;
	cvta.to.global.u64 	%rd5, %rd2;
	cvta.to.global.u64 	%rd6, %rd3;
	mul.wide.s32 	%rd7, %r1, 4;
	add.s64 	%rd8, %rd4, %rd7;
	ld.global.u32 	%r6, [%rd8];
	add.s64 	%rd9, %rd5, %rd7;
	ld.global.u32 	%r7, [%rd9];
	mul.lo.s32 	%r8, %r7, %r6;
	add.s64 	%rd10, %rd6, %rd7;
	st.global.u32 	[%rd10], %r8;
$L__BB2_2:
	ret;

}
	// .globl	_Z15modBranchKernelPKiS0_Pii
.visible .entry _Z15modBranchKernelPKiS0_Pii(
	.param .u64 .ptr .align 1 _Z15modBranchKernelPKiS0_Pii_param_0,
	.param .u64 .ptr .align 1 _Z15modBranchKernelPKiS0_Pii_param_1,
	.param .u64 .ptr .align 1 _Z15modBranchKernelPKiS0_Pii_param_2,
	.param .u32 _Z15modBranchKernelPKiS0_Pii_param_3
)
{
	.reg .pred 	%p<3>;
	.reg .b32 	%r<10>;
	.reg .b64 	%rd<14>;

	ld.param.u64 	%rd2, [_Z15modBranchKernelPKiS0_Pii_param_0];
	ld.param.u64 	%rd3, [_Z15modBranchKernelPKiS0_Pii_param_1];
	ld.param.u64 	%rd4, [_Z15modBranchKernelPKiS0_Pii_param_2];
	ld.param.u32 	%r3, [_Z15modBranchKernelPKiS0_Pii_param_3];
	cvta.to.global.u64 	%rd1, %rd4;
	mov.u32 	%r4, %ctaid.x;
	mov.u32 	%r5, %ntid.x;
	mov.u32 	%r6, %tid.x;
	mad.lo.s32 	%r1, %r4, %r5, %r6;
	setp.ge.s32 	%p1, %r1, %r3;
	@%p1 bra 	$L__BB3_4;
	cvta.to.global.u64 	%rd5, %rd3;
	mul.wide.s32 	%rd6, %r1, 4;
	add.s64 	%rd7, %rd5, %rd6;
	ld.global.u32 	%r2, [%rd7];
	setp.ne.s32 	%p2, %r2, 0;
	@%p2 bra 	$L__BB3_3;
	add.s64 	%rd13, %rd1, %rd6;
	mov.b32 	%r9, 0;
	st.global.u32 	[%rd13], %r9;
	bra.uni 	$L__BB3_4;
$L__BB3_3:
	cvta.to.global.u64 	%rd8, %rd2;
	add.s64 	%rd10, %rd8, %rd6;
	ld.global.u32 	%r7, [%rd10];
	rem.s32 	%r8, %r7, %r2;
	add.s64 	%rd11, %rd1, %rd6;
	st.global.u32 	[%rd11], %r8;
$L__BB3_4:
	ret;

}
	// .globl	_Z17modNoBranchKernelPKiS0_Pii
.visible .entry _Z17modNoBranchKernelPKiS0_Pii(
	.param .u64 .ptr .align 1 _Z17modNoBranchKernelPKiS0_Pii_param_0,
	.param .u64 .ptr .align 1 _Z17modNoBranchKernelPKiS0_Pii_param_1,
	.param .u64 .ptr .align 1 _Z17modNoBranchKernelPKiS0_Pii_param_2,
	.param .u32 _Z17modNoBranchKernelPKiS0_Pii_param_3
)
{
	.reg .pred 	%p<2>;
	.reg .b32 	%r<10>;
	.reg .b64 	%rd<11>;

	ld.param.u64 	%rd1, [_Z17modNoBranchKernelPKiS0_Pii_param_0];
	ld.param.u64 	%rd2, [_Z17modNoBranchKernelPKiS0_Pii_param_1];
	ld.param.u64 	%rd3, [_Z17modNoBranchKernelPKiS0_Pii_param_2];
	ld.param.u32 	%r2, [_Z17modNoBranchKernelPKiS0_Pii_param_3];
	mov.u32 	%r3, %ctaid.x;
	mov.u32 	%r4, %ntid.x;
	mov.u32 	%r5, %tid.x;
	mad.lo.s32 	%r1, %r3, %r4, %r5;
	setp.ge.s32 	%p1, %r1, %r2;
	@%p1 bra 	$L__BB4_2;
	cvta.to.global.u64 	%rd4, %rd2;
	cvta.to.global.u64 	%rd5, %rd1;
	cvta.to.global.u64 	%rd6, %rd3;
	mul.wide.s32 	%rd7, %r1, 4;
	add.s64 	%rd8, %rd4, %rd7;
	ld.global.u32 	%r6, [%rd8];
	max.u32 	%r7, %r6, 1;
	add.s64 	%rd9, %rd5, %rd7;
	ld.global.u32 	%r8, [%rd9];
	rem.s32 	%r9, %r8, %r7;
	add.s64 	%rd10, %rd6, %rd7;
	st.global.u32 	[%rd10], %r9;
$L__BB4_2:
	ret;

}
	// .globl	_Z25modNoBranchSeparateKernelPKiPiii
.visible .entry _Z25modNoBranchSeparateKernelPKiPiii(
	.param .u64 .ptr .align 1 _Z25modNoBranchSeparateKernelPKiPiii_param_0,
	.param .u64 .ptr .align 1 _Z25modNoBranchSeparateKernelPKiPiii_param_1,
	.param .u32 _Z25modNoBranchSeparateKernelPKiPiii_param_2,
	.param .u32 _Z25modNoBranchSeparateKernelPKiPiii_param_3
)
{
	.reg .pred 	%p<2>;
	.reg .b32 	%r<9>;
	.reg .b64 	%rd<8>;

	ld.param.u64 	%rd1, [_Z25modNoBranchSeparateKernelPKiPiii_param_0];
	ld.param.u64 	%rd2, [_Z25modNoBranchSeparateKernelPKiPiii_param_1];
	ld.param.u32 	%r3, [_Z25modNoBranchSeparateKernelPKiPiii_param_2];
	ld.param.u32 	%r2, [_Z25modNoBranchSeparateKernelPKiPiii_param_3];
	mov.u32 	%r4, %ctaid.x;
	mov.u32 	%r5, %ntid.x;
	mov.u32 	%r6, %tid.x;
	mad.lo.s32 	%r1, %r4, %r5, %r6;
	setp.ge.s32 	%p1, %r1, %r3;
	@%p1 bra 	$L__BB5_2;
	cvta.to.global.u64 	%rd3, %rd1;
	cvta.to.global.u64 	%rd4, %rd2;
	mul.wide.s32 	%rd5, %r1, 4;
	add.s64 	%rd6, %rd3, %rd5;
	ld.global.u32 	%r7, [%rd6];
	rem.s32 	%r8, %r7, %r2;
	add.s64 	%rd7, %rd4, %rd5;
	st.global.u32 	[%rd7], %r8;
$L__BB5_2:
	ret;

}
	// .globl	_Z12modBy1KernelPKiPii
.visible .entry _Z12modBy1KernelPKiPii(
	.param .u64 .ptr .align 1 _Z12modBy1KernelPKiPii_param_0,
	.param .u64 .ptr .align 1 _Z12modBy1KernelPKiPii_param_1,
	.param .u32 _Z12modBy1KernelPKiPii_param_2
)
{
	.reg .pred 	%p<2>;
	.reg .b32 	%r<7>;
	.reg .b64 	%rd<5>;

	ld.param.u64 	%rd1, [_Z12modBy1KernelPKiPii_param_1];
	ld.param.u32 	%r2, [_Z12modBy1KernelPKiPii_param_2];
	mov.u32 	%r3, %ctaid.x;
	mov.u32 	%r4, %ntid.x;
	mov.u32 	%r5, %tid.x;
	mad.lo.s32 	%r1, %r3, %r4, %r5;
	setp.ge.s32 	%p1, %r1, %r2;
	@%p1 bra 	$L__BB6_2;
	cvta.to.global.u64 	%rd2, %rd1;
	mul.wide.s32 	%rd3, %r1, 4;
	add.s64 	%rd4, %rd2, %rd3;
	mov.b32 	%r6, 0;
	st.global.u32 	[%rd4], %r6;
$L__BB6_2:
	ret;

}
	// .globl	_Z12modBy2KernelPKiPii
.visible .entry _Z12modBy2KernelPKiPii(
	.param .u64 .ptr .align 1 _Z12modBy2KernelPKiPii_param_0,
	.param .u64 .ptr .align 1 _Z12modBy2KernelPKiPii_param_1,
	.param .u32 _Z12modBy2KernelPKiPii_param_2
)
{
	.reg .pred 	%p<2>;
	.reg .b32 	%r<8>;
	.reg .b64 	%rd<8>;

	ld.param.u64 	%rd1, [_Z12modBy2KernelPKiPii_param_0];
	ld.param.u64 	%rd2, [_Z12modBy2KernelPKiPii_param_1];
	ld.param.u32 	%r2, [_Z12modBy2KernelPKiPii_param_2];
	mov.u32 	%r3, %ctaid.x;
	mov.u32 	%r4, %ntid.x;
	mov.u32 	%r5, %tid.x;
	mad.lo.s32 	%r1, %r3, %r4, %r5;
	setp.ge.s32 	%p1, %r1, %r2;
	@%p1 bra 	$L__BB7_2;
	cvta.to.global.u64 	%rd3, %rd1;
	cvta.to.global.u64 	%rd4, %rd2;
	mul.wide.s32 	%rd5, %r1, 4;
	add.s64 	%rd6, %rd3, %rd5;
	ld.global.u32 	%r6, [%rd6];
	and.b32  	%r7, %r6, 1;
	add.s64 	%rd7, %rd4, %rd5;
	st.global.u32 	[%rd7], %r7;
$L__BB7_2:
	ret;

}
	// .globl	_Z12modBy3KernelPKiPii
.visible .entry _Z12modBy3KernelPKiPii(
	.param .u64 .ptr .align 1 _Z12modBy3KernelPKiPii_param_0,
	.param .u64 .ptr .align 1 _Z12modBy3KernelPKiPii_param_1,
	.param .u32 _Z12modBy3KernelPKiPii_param_2
)
{
	.reg .pred 	%p<2>;
	.reg .b32 	%r<12>;
	.reg .b64 	%rd<8>;

	ld.param.u64 	%rd1, [_Z12modBy3KernelPKiPii_param_0];
	ld.param.u64 	%rd2, [_Z12modBy3KernelPKiPii_param_1];
	ld.param.u32 	%r2, [_Z12modBy3KernelPKiPii_param_2];
	mov.u32 	%r3, %ctaid.x;
	mov.u32 	%r4, %ntid.x;
	mov.u32 	%r5, %tid.x;
	mad.lo.s32 	%r1, %r3, %r4, %r5;
	setp.ge.s32 	%p1, %r1, %r2;
	@%p1 bra 	$L__BB8_2;
	cvta.to.global.u64 	%rd3, %rd1;
	cvta.to.global.u64 	%rd4, %rd2;
	mul.wide.s32 	%rd5, %r1, 4;
	add.s64 	%rd6, %rd3, %rd5;
	ld.global.u32 	%r6, [%rd6];
	mul.hi.s32 	%r7, %r6, 1431655766;
	shr.u32 	%r8, %r7, 31;
	add.s32 	%r9, %r7, %r8;
	mul.lo.s32 	%r10, %r9, 3;
	sub.s32 	%r11, %r6, %r10;
	add.s64 	%rd7, %rd4, %rd5;
	st.global.u32 	[%rd7], %r11;
$L__BB8_2:
	ret;

}


// ===== COMPILED SASS (sm_100) =====

	.target	sm_100

	.elftype	@"ET_EXEC"


//--------------------- .note.nv.tkinfo           --------------------------
	.section	.note.nv.tkinfo,"",@"SHT_NOTE"
	.sectionflags	@"SHF_NOTE_NV_TKINFO"
	.tkinfo
        /*0018*/ 	.word	0x00000002
        /*0030*/ 	.string	""
        /*0030*/ 	.string	"ptxas"
        /*0030*/ 	.string	"Cuda compilation tools, release 13.0, V13.0.88"
        /*0030*/ 	.string	"Build cuda_13.0.r13.0/compiler.36424714_0"
        /*0030*/ 	.string	"-arch sm_100 -m 64 "



//--------------------- .note.nv.cuinfo           --------------------------
	.section	.note.nv.cuinfo,"",@"SHT_NOTE"
	.sectionflags	@"SHF_NOTE_NV_CUINFO"
        /*0018*/ 	.short	0x0002
        /*001a*/ 	.short	0x0064
        /*001c*/ 	.short	0x0082
	.zero		2


//--------------------- .nv.info                  --------------------------
	.section	.nv.info,"",@"SHT_CUDA_INFO"
	.align	4


	//----- nvinfo : EIATTR_REGCOUNT
	.align		4
        /*0000*/ 	.byte	0x04, 0x2f
        /*0002*/ 	.short	(.L_1 - .L_0)
	.align		4
.L_0:
        /*0004*/ 	.word	index@(_Z9addKernelPKiS0_Pii)
        /*0008*/ 	.word	0x0000000c


	//----- nvinfo : EIATTR_FRAME_SIZE
	.align		4
.L_1:
        /*000c*/ 	.byte	0x04, 0x11
        /*000e*/ 	.short	(.L_3 - .L_2)
	.align		4
.L_2:
        /*0010*/ 	.word	index@(_Z9addKernelPKiS0_Pii)
        /*0014*/ 	.word	0x00000000


	//----- nvinfo : EIATTR_REGCOUNT
	.align		4
.L_3:
        /*0018*/ 	.byte	0x04, 0x2f
        /*001a*/ 	.short	(.L_5 - .L_4)
	.align		4
.L_4:
        /*001c*/ 	.word	index@(_Z14subtractKernelPKiS0_Pii)
        /*0020*/ 	.word	0x0000000c


	//----- nvinfo : EIATTR_FRAME_SIZE
	.align		4
.L_5:
        /*0024*/ 	.byte	0x04, 0x11
        /*0026*/ 	.short	(.L_7 - .L_6)
	.align		4
.L_6:
        /*0028*/ 	.word	index@(_Z14subtractKernelPKiS0_Pii)
        /*002c*/ 	.word	0x00000000


	//----- nvinfo : EIATTR_REGCOUNT
	.align		4
.L_7:
        /*0030*/ 	.byte	0x04, 0x2f
        /*0032*/ 	.short	(.L_9 - .L_8)
	.align		4
.L_8:
        /*0034*/ 	.word	index@(_Z14multiplyKernelPKiS0_Pii)
        /*0038*/ 	.word	0x0000000c


	//----- nvinfo : EIATTR_FRAME_SIZE
	.align		4
.L_9:
        /*003c*/ 	.byte	0x04, 0x11
        /*003e*/ 	.short	(.L_11 - .L_10)
	.align		4
.L_10:
        /*0040*/ 	.word	index@(_Z14multiplyKernelPKiS0_Pii)
        /*0044*/ 	.word	0x00000000


	//----- nvinfo : EIATTR_REGCOUNT
	.align		4
.L_11:
        /*0048*/ 	.byte	0x04, 0x2f
        /*004a*/ 	.short	(.L_13 - .L_12)
	.align		4
.L_12:
        /*004c*/ 	.word	index@(_Z15modBranchKernelPKiS0_Pii)
        /*0050*/ 	.word	0x0000000d


	//----- nvinfo : EIATTR_FRAME_SIZE
	.align		4
.L_13:
        /*0054*/ 	.byte	0x04, 0x11
        /*0056*/ 	.short	(.L_15 - .L_14)
	.align		4
.L_14:
        /*0058*/ 	.word	index@(_Z15modBranchKernelPKiS0_Pii)
        /*005c*/ 	.word	0x00000000


	//----- nvinfo : EIATTR_REGCOUNT
	.align		4
.L_15:
        /*0060*/ 	.byte	0x04, 0x2f
        /*0062*/ 	.short	(.L_17 - .L_16)
	.align		4
.L_16:
        /*0064*/ 	.word	index@(_Z17modNoBranchKernelPKiS0_Pii)
        /*0068*/ 	.word	0x0000000d


	//----- nvinfo : EIATTR_FRAME_SIZE
	.align		4
.L_17:
        /*006c*/ 	.byte	0x04, 0x11
        /*006e*/ 	.short	(.L_19 - .L_18)
	.align		4
.L_18:
        /*0070*/ 	.word	index@(_Z17modNoBranchKernelPKiS0_Pii)
        /*0074*/ 	.word	0x00000000


	//----- nvinfo : EIATTR_REGCOUNT
	.align		4
.L_19:
        /*0078*/ 	.byte	0x04, 0x2f
        /*007a*/ 	.short	(.L_21 - .L_20)
	.align		4
.L_20:
        /*007c*/ 	.word	index@(_Z25modNoBranchSeparateKernelPKiPiii)
        /*0080*/ 	.word	0x0000000e


	//----- nvinfo : EIATTR_FRAME_SIZE
	.align		4
.L_21:
        /*0084*/ 	.byte	0x04, 0x11
        /*0086*/ 	.short	(.L_23 - .L_22)
	.align		4
.L_22:
        /*0088*/ 	.word	index@(_Z25modNoBranchSeparateKernelPKiPiii)
        /*008c*/ 	.word	0x00000000


	//----- nvinfo : EIATTR_REGCOUNT
	.align		4
.L_23:
        /*0090*/ 	.byte	0x04, 0x2f
        /*0092*/ 	.short	(.L_25 - .L_24)
	.align		4
.L_24:
        /*0094*/ 	.word	index@(_Z12modBy1KernelPKiPii)
        /*0098*/ 	.word	0x00000008


	//----- nvinfo : EIATTR_FRAME_SIZE
	.align		4
.L_25:
        /*009c*/ 	.byte	0x04, 0x11
        /*009e*/ 	.short	(.L_27 - .L_26)
	.align		4
.L_26:
        /*00a0*/ 	.word	index@(_Z12modBy1KernelPKiPii)
        /*00a4*/ 	.word	0x00000000


	//----- nvinfo : EIATTR_REGCOUNT
	.align		4
.L_27:
        /*00a8*/ 	.byte	0x04, 0x2f
        /*00aa*/ 	.short	(.L_29 - .L_28)
	.align		4
.L_28:
        /*00ac*/ 	.word	index@(_Z12modBy2KernelPKiPii)
        /*00b0*/ 	.word	0x0000000a


	//----- nvinfo : EIATTR_FRAME_SIZE
	.align		4
.L_29:
        /*00b4*/ 	.byte	0x04, 0x11
        /*00b6*/ 	.short	(.L_31 - .L_30)
	.align		4
.L_30:
        /*00b8*/ 	.word	index@(_Z12modBy2KernelPKiPii)
        /*00bc*/ 	.word	0x00000000


	//----- nvinfo : EIATTR_REGCOUNT
	.align		4
.L_31:
        /*00c0*/ 	.byte	0x04, 0x2f
        /*00c2*/ 	.short	(.L_33 - .L_32)
	.align		4
.L_32:
        /*00c4*/ 	.word	index@(_Z12modBy3KernelPKiPii)
        /*00c8*/ 	.word	0x0000000c


	//----- nvinfo : EIATTR_FRAME_SIZE
	.align		4
.L_33:
        /*00cc*/ 	.byte	0x04, 0x11
        /*00ce*/ 	.short	(.L_35 - .L_34)
	.align		4
.L_34:
        /*00d0*/ 	.word	index@(_Z12modBy3KernelPKiPii)
        /*00d4*/ 	.word	0x00000000


	//----- nvinfo : EIATTR_MIN_STACK_SIZE
	.align		4
.L_35:
        /*00d8*/ 	.byte	0x04, 0x12
        /*00da*/ 	.short	(.L_37 - .L_36)
	.align		4
.L_36:
        /*00dc*/ 	.word	index@(_Z12modBy3KernelPKiPii)
        /*00e0*/ 	.word	0x00000000


	//----- nvinfo : EIATTR_MIN_STACK_SIZE
	.align		4
.L_37:
        /*00e4*/ 	.byte	0x04, 0x12
        /*00e6*/ 	.short	(.L_39 - .L_38)
	.align		4
.L_38:
        /*00e8*/ 	.word	index@(_Z12modBy2KernelPKiPii)
        /*00ec*/ 	.word	0x00000000


	//----- nvinfo : EIATTR_MIN_STACK_SIZE
	.align		4
.L_39:
        /*00f0*/ 	.byte	0x04, 0x12
        /*00f2*/ 	.short	(.L_41 - .L_40)
	.align		4
.L_40:
        /*00f4*/ 	.word	index@(_Z12modBy1KernelPKiPii)
        /*00f8*/ 	.word	0x00000000


	//----- nvinfo : EIATTR_MIN_STACK_SIZE
	.align		4
.L_41:
        /*00fc*/ 	.byte	0x04, 0x12
        /*00fe*/ 	.short	(.L_43 - .L_42)
	.align		4
.L_42:
        /*0100*/ 	.word	index@(_Z25modNoBranchSeparateKernelPKiPiii)
        /*0104*/ 	.word	0x00000000


	//----- nvinfo : EIATTR_MIN_STACK_SIZE
	.align		4
.L_43:
        /*0108*/ 	.byte	0x04, 0x12
        /*010a*/ 	.short	(.L_45 - .L_44)
	.align		4
.L_44:
        /*010c*/ 	.word	index@(_Z17modNoBranchKernelPKiS0_Pii)
        /*0110*/ 	.word	0x00000000


	//----- nvinfo : EIATTR_MIN_STACK_SIZE
	.align		4
.L_45:
        /*0114*/ 	.byte	0x04, 0x12
        /*0116*/ 	.short	(.L_47 - .L_46)
	.align		4
.L_46:
        /*0118*/ 	.word	index@(_Z15modBranchKernelPKiS0_Pii)
        /*011c*/ 	.word	0x00000000


	//----- nvinfo : EIATTR_MIN_STACK_SIZE
	.align		4
.L_47:
        /*0120*/ 	.byte	0x04, 0x12
        /*0122*/ 	.short	(.L_49 - .L_48)
	.align		4
.L_48:
        /*0124*/ 	.word	index@(_Z14multiplyKernelPKiS0_Pii)
        /*0128*/ 	.word	0x00000000


	//----- nvinfo : EIATTR_MIN_STACK_SIZE
	.align		4
.L_49:
        /*012c*/ 	.byte	0x04, 0x12
        /*012e*/ 	.short	(.L_51 - .L_50)
	.align		4
.L_50:
        /*0130*/ 	.word	index@(_Z14subtractKernelPKiS0_Pii)
        /*0134*/ 	.word	0x00000000


	//----- nvinfo : EIATTR_MIN_STACK_SIZE
	.align		4
.L_51:
        /*0138*/ 	.byte	0x04, 0x12
        /*013a*/ 	.short	(.L_53 - .L_52)
	.align		4
.L_52:
        /*013c*/ 	.word	index@(_Z9addKernelPKiS0_Pii)
        /*0140*/ 	.word	0x00000000
.L_53:


//--------------------- .nv.compat                --------------------------
	.section	.nv.compat,"",@"SHT_CUDA_COMPAT_INFO"
	.align	4
        /*0000*/ 	.byte	0x02, 0x09, 0x00, 0x00, 0x02, 0x02, 0x01, 0x00, 0x02, 0x05, 0x05, 0x00, 0x03, 0x07, 0x01, 0x01
        /*0010*/ 	.byte	0x02, 0x03, 0x00, 0x00, 0x02, 0x06, 0x01, 0x00, 0x04, 0x0b, 0x08, 0x00, 0x09, 0x00, 0x00, 0x00
        /*0020*/ 	.byte	0x00, 0x00, 0x00, 0x00


//--------------------- .nv.info._Z12modBy3KernelPKiPii --------------------------
	.section	.nv.info._Z12modBy3KernelPKiPii,"",@"SHT_CUDA_INFO"
	.sectionflags	@""
	.align	4


	//----- nvinfo : EIATTR_CUDA_API_VERSION
	.align		4
        /*0000*/ 	.byte	0x04, 0x37
        /*0002*/ 	.short	(.L_55 - .L_54)
.L_54:
        /*0004*/ 	.word	0x00000082


	//----- nvinfo : EIATTR_KPARAM_INFO
	.align		4
.L_55:
        /*0008*/ 	.byte	0x04, 0x17
        /*000a*/ 	.short	(.L_57 - .L_56)
.L_56:
        /*000c*/ 	.word	0x00000000
        /*0010*/ 	.short	0x0002
        /*0012*/ 	.short	0x0010
        /*0014*/ 	.byte	0x00, 0xf0, 0x11, 0x00


	//----- nvinfo : EIATTR_KPARAM_INFO
	.align		4
.L_57:
        /*0018*/ 	.byte	0x04, 0x17
        /*001a*/ 	.short	(.L_59 - .L_58)
.L_58:
        /*001c*/ 	.word	0x00000000
        /*0020*/ 	.short	0x0001
        /*0022*/ 	.short	0x0008
        /*0024*/ 	.byte	0x00, 0xf5, 0x21, 0x00


	//----- nvinfo : EIATTR_KPARAM_INFO
	.align		4
.L_59:
        /*0028*/ 	.byte	0x04, 0x17
        /*002a*/ 	.short	(.L_61 - .L_60)
.L_60:
        /*002c*/ 	.word	0x00000000
        /*0030*/ 	.short	0x0000
        /*0032*/ 	.short	0x0000
        /*0034*/ 	.byte	0x00, 0xf5, 0x21, 0x00


	//----- nvinfo : EIATTR_SPARSE_MMA_MASK
	.align		4
.L_61:
        /*0038*/ 	.byte	0x03, 0x50
        /*003a*/ 	.short	0x0000


	//----- nvinfo : EIATTR_MAXREG_COUNT
	.align		4
        /*003c*/ 	.byte	0x03, 0x1b
        /*003e*/ 	.short	0x00ff


	//----- nvinfo : EIATTR_MERCURY_ISA_VERSION
	.align		4
        /*0040*/ 	.byte	0x03, 0x5f
        /*0042*/ 	.short	0x0101


	//----- nvinfo : EIATTR_VRC_CTA_INIT_COUNT
	.align		4
        /*0044*/ 	.byte	0x02, 0x4a
	.zero		1
	.zero		1


	//----- nvinfo : EIATTR_EXIT_INSTR_OFFSETS
	.align		4
        /*0048*/ 	.byte	0x04, 0x1c
        /*004a*/ 	.short	(.L_63 - .L_62)


	//   ....[0]....
.L_62:
        /*004c*/ 	.word	0x00000070


	//   ....[1]....
        /*0050*/ 	.word	0x00000120


	//----- nvinfo : EIATTR_CBANK_PARAM_SIZE
	.align		4
.L_63:
        /*0054*/ 	.byte	0x03, 0x19
        /*0056*/ 	.short	0x0014


	//----- nvinfo : EIATTR_PARAM_CBANK
	.align		4
        /*0058*/ 	.byte	0x04, 0x0a
        /*005a*/ 	.short	(.L_65 - .L_64)
	.align		4
.L_64:
        /*005c*/ 	.word	index@(.nv.constant0._Z12modBy3KernelPKiPii)
        /*0060*/ 	.short	0x0380
        /*0062*/ 	.short	0x0014


	//----- nvinfo : EIATTR_SW_WAR
	.align		4
.L_65:
        /*0064*/ 	.byte	0x04, 0x36
        /*0066*/ 	.short	(.L_67 - .L_66)
.L_66:
        /*0068*/ 	.word	0x00000008
.L_67:


//--------------------- .nv.info._Z12modBy2KernelPKiPii --------------------------
	.section	.nv.info._Z12modBy2KernelPKiPii,"",@"SHT_CUDA_INFO"
	.sectionflags	@""
	.align	4


	//----- nvinfo : EIATTR_CUDA_API_VERSION
	.align		4
        /*0000*/ 	.byte	0x04, 0x37
        /*0002*/ 	.short	(.L_69 - .L_68)
.L_68:
        /*0004*/ 	.word	0x00000082


	//----- nvinfo : EIATTR_KPARAM_INFO
	.align		4
.L_69:
        /*0008*/ 	.byte	0x04, 0x17
        /*000a*/ 	.short	(.L_71 - .L_70)
.L_70:
        /*000c*/ 	.word	0x00000000
        /*0010*/ 	.short	0x0002
        /*0012*/ 	.short	0x0010
        /*0014*/ 	.byte	0x00, 0xf0, 0x11, 0x00


	//----- nvinfo : EIATTR_KPARAM_INFO
	.align		4
.L_71:
        /*0018*/ 	.byte	0x04, 0x17
        /*001a*/ 	.short	(.L_73 - .L_72)
.L_72:
        /*001c*/ 	.word	0x00000000
        /*0020*/ 	.short	0x0001
        /*0022*/ 	.short	0x0008
        /*0024*/ 	.byte	0x00, 0xf5, 0x21, 0x00


	//----- nvinfo : EIATTR_KPARAM_INFO
	.align		4
.L_73:
        /*0028*/ 	.byte	0x04, 0x17
        /*002a*/ 	.short	(.L_75 - .L_74)
.L_74:
        /*002c*/ 	.word	0x00000000
        /*0030*/ 	.short	0x0000
        /*0032*/ 	.short	0x0000
        /*0034*/ 	.byte	0x00, 0xf5, 0x21, 0x00


	//----- nvinfo : EIATTR_SPARSE_MMA_MASK
	.align		4
.L_75:
        /*0038*/ 	.byte	0x03, 0x50
        /*003a*/ 	.short	0x0000


	//----- nvinfo : EIATTR_MAXREG_COUNT
	.align		4
        /*003c*/ 	.byte	0x03, 0x1b
        /*003e*/ 	.short	0x00ff


	//----- nvinfo : EIATTR_MERCURY_ISA_VERSION
	.align		4
        /*0040*/ 	.byte	0x03, 0x5f
        /*0042*/ 	.short	0x0101


	//----- nvinfo : EIATTR_VRC_CTA_INIT_COUNT
	.align		4
        /*0044*/ 	.byte	0x02, 0x4a
	.zero		1
	.zero		1


	//----- nvinfo : EIATTR_EXIT_INSTR_OFFSETS
	.align		4
        /*0048*/ 	.byte	0x04, 0x1c
        /*004a*/ 	.short	(.L_77 - .L_76)


	//   ....[0]....
.L_76:
        /*004c*/ 	.word	0x00000070


	//   ....[1]....
        /*0050*/ 	.word	0x00000100


	//----- nvinfo : EIATTR_CBANK_PARAM_SIZE
	.align		4
.L_77:
        /*0054*/ 	.byte	0x03, 0x19
        /*0056*/ 	.short	0x0014


	//----- nvinfo : EIATTR_PARAM_CBANK
	.align		4
        /*0058*/ 	.byte	0x04, 0x0a
        /*005a*/ 	.short	(.L_79 - .L_78)
	.align		4
.L_78:
        /*005c*/ 	.word	index@(.nv.constant0._Z12modBy2KernelPKiPii)
        /*0060*/ 	.short	0x0380
        /*0062*/ 	.short	0x0014


	//----- nvinfo : EIATTR_SW_WAR
	.align		4
.L_79:
        /*0064*/ 	.byte	0x04, 0x36
        /*0066*/ 	.short	(.L_81 - .L_80)
.L_80:
        /*0068*/ 	.word	0x00000008
.L_81:


//--------------------- .nv.info._Z12modBy1KernelPKiPii --------------------------
	.section	.nv.info._Z12modBy1KernelPKiPii,"",@"SHT_CUDA_INFO"
	.sectionflags	@""
	.align	4


	//----- nvinfo : EIATTR_CUDA_API_VERSION
	.align		4
        /*0000*/ 	.byte	0x04, 0x37
        /*0002*/ 	.short	(.L_83 - .L_82)
.L_82:
        /*0004*/ 	.word	0x00000082


	//----- nvinfo : EIATTR_KPARAM_INFO
	.align		4
.L_83:
        /*0008*/ 	.byte	0x04, 0x17
        /*000a*/ 	.short	(.L_85 - .L_84)
.L_84:
        /*000c*/ 	.word	0x00000000
        /*0010*/ 	.short	0x0002
        /*0012*/ 	.short	0x0010
        /*0014*/ 	.byte	0x00, 0xf0, 0x11, 0x00


	//----- nvinfo : EIATTR_KPARAM_INFO
	.align		4
.L_85:
        /*0018*/ 	.byte	0x04, 0x17
        /*001a*/ 	.short	(.L_87 - .L_86)
.L_86:
        /*001c*/ 	.word	0x00000000
        /*0020*/ 	.short	0x0001
        /*0022*/ 	.short	0x0008
        /*0024*/ 	.byte	0x00, 0xf5, 0x21, 0x00


	//----- nvinfo : EIATTR_KPARAM_INFO
	.align		4
.L_87:
        /*0028*/ 	.byte	0x04, 0x17
        /*002a*/ 	.short	(.L_89 - .L_88)
.L_88:
        /*002c*/ 	.word	0x00000000
        /*0030*/ 	.short	0x0000
        /*0032*/ 	.short	0x0000
        /*0034*/ 	.byte	0x00, 0xf5, 0x21, 0x00


	//----- nvinfo : EIATTR_SPARSE_MMA_MASK
	.align		4
.L_89:
        /*0038*/ 	.byte	0x03, 0x50
        /*003a*/ 	.short	0x0000


	//----- nvinfo : EIATTR_MAXREG_COUNT
	.align		4
        /*003c*/ 	.byte	0x03, 0x1b
        /*003e*/ 	.short	0x00ff


	//----- nvinfo : EIATTR_MERCURY_ISA_VERSION
	.align		4
        /*0040*/ 	.byte	0x03, 0x5f
        /*0042*/ 	.short	0x0101


	//----- nvinfo : EIATTR_VRC_CTA_INIT_COUNT
	.align		4
        /*0044*/ 	.byte	0x02, 0x4a
	.zero		1
	.zero		1


	//----- nvinfo : EIATTR_EXIT_INSTR_OFFSETS
	.align		4
        /*0048*/ 	.byte	0x04, 0x1c
        /*004a*/ 	.short	(.L_91 - .L_90)


	//   ....[0]....
.L_90:
        /*004c*/ 	.word	0x00000070


	//   ....[1]....
        /*0050*/ 	.word	0x000000c0


	//----- nvinfo : EIATTR_CBANK_PARAM_SIZE
	.align		4
.L_91:
        /*0054*/ 	.byte	0x03, 0x19
        /*0056*/ 	.short	0x0014


	//----- nvinfo : EIATTR_PARAM_CBANK
	.align		4
        /*0058*/ 	.byte	0x04, 0x0a
        /*005a*/ 	.short	(.L_93 - .L_92)
	.align		4
.L_92:
        /*005c*/ 	.word	index@(.nv.constant0._Z12modBy1KernelPKiPii)
        /*0060*/ 	.short	0x0380
        /*0062*/ 	.short	0x0014


	//----- nvinfo : EIATTR_SW_WAR
	.align		4
.L_93:
        /*0064*/ 	.byte	0x04, 0x36
        /*0066*/ 	.short	(.L_95 - .L_94)
.L_94:
        /*0068*/ 	.word	0x00000008
.L_95:


//--------------------- .nv.info._Z25modNoBranchSeparateKernelPKiPiii --------------------------
	.section	.nv.info._Z25modNoBranchSeparateKernelPKiPiii,"",@"SHT_CUDA_INFO"
	.sectionflags	@""
	.align	4


	//----- nvinfo : EIATTR_CUDA_API_VERSION
	.align		4
        /*0000*/ 	.byte	0x04, 0x37
        /*0002*/ 	.short	(.L_97 - .L_96)
.L_96:
        /*0004*/ 	.word	0x00000082


	//----- nvinfo : EIATTR_KPARAM_INFO
	.align		4
.L_97:
        /*0008*/ 	.byte	0x04, 0x17
        /*000a*/ 	.short	(.L_99 - .L_98)
.L_98:
        /*000c*/ 	.word	0x00000000
        /*0010*/ 	.short	0x0003
        /*0012*/ 	.short	0x0014
        /*0014*/ 	.byte	0x00, 0xf0, 0x11, 0x00


	//----- nvinfo : EIATTR_KPARAM_INFO
	.align		4
.L_99:
        /*0018*/ 	.byte	0x04, 0x17
        /*001a*/ 	.short	(.L_101 - .L_100)
.L_100:
        /*001c*/ 	.word	0x00000000
        /*0020*/ 	.short	0x0002
        /*0022*/ 	.short	0x0010
        /*0024*/ 	.byte	0x00, 0xf0, 0x11, 0x00


	//----- nvinfo : EIATTR_KPARAM_INFO
	.align		4
.L_101:
        /*0028*/ 	.byte	0x04, 0x17
        /*002a*/ 	.short	(.L_103 - .L_102)
.L_102:
        /*002c*/ 	.word	0x00000000
        /*0030*/ 	.short	0x0001
        /*0032*/ 	.short	0x0008
        /*0034*/ 	.byte	0x00, 0xf5, 0x21, 0x00


	//----- nvinfo : EIATTR_KPARAM_INFO
	.align		4
.L_103:
        /*0038*/ 	.byte	0x04, 0x17
        /*003a*/ 	.short	(.L_105 - .L_104)
.L_104:
        /*003c*/ 	.word	0x00000000
        /*0040*/ 	.short	0x0000
        /*0042*/ 	.short	0x0000
        /*0044*/ 	.byte	0x00, 0xf5, 0x21, 0x00


	//----- nvinfo : EIATTR_SPARSE_MMA_MASK
	.align		4
.L_105:
        /*0048*/ 	.byte	0x03, 0x50
        /*004a*/ 	.short	0x0000


	//----- nvinfo : EIATTR_MAXREG_COUNT
	.align		4
        /*004c*/ 	.byte	0x03, 0x1b
        /*004e*/ 	.short	0x00ff


	//----- nvinfo : EIATTR_MERCURY_ISA_VERSION
	.align		4
        /*0050*/ 	.byte	0x03, 0x5f
        /*0052*/ 	.short	0x0101


	//----- nvinfo : EIATTR_VRC_CTA_INIT_COUNT
	.align		4
        /*0054*/ 	.byte	0x02, 0x4a
	.zero		1
	.zero		1


	//----- nvinfo : EIATTR_EXIT_INSTR_OFFSETS
	.align		4
        /*0058*/ 	.byte	0x04, 0x1c
        /*005a*/ 	.short	(.L_107 - .L_106)


	//   ....[0]....
.L_106:
        /*005c*/ 	.word	0x00000070


	//   ....[1]....
        /*0060*/ 	.word	0x00000250


	//----- nvinfo : EIATTR_CBANK_PARAM_SIZE
	.align		4
.L_107:
        /*0064*/ 	.byte	0x03, 0x19
        /*0066*/ 	.short	0x0018


	//----- nvinfo : EIATTR_PARAM_CBANK
	.align		4
        /*0068*/ 	.byte	0x04, 0x0a
        /*006a*/ 	.short	(.L_109 - .L_108)
	.align		4
.L_108:
        /*006c*/ 	.word	index@(.nv.constant0._Z25modNoBranchSeparateKernelPKiPiii)
        /*0070*/ 	.short	0x0380
        /*0072*/ 	.short	0x0018


	//----- nvinfo : EIATTR_SW_WAR
	.align		4
.L_109:
        /*0074*/ 	.byte	0x04, 0x36
        /*0076*/ 	.short	(.L_111 - .L_110)
.L_110:
        /*0078*/ 	.word	0x00000008
.L_111:


//--------------------- .nv.info._Z17modNoBranchKernelPKiS0_Pii --------------------------
	.section	.nv.info._Z17modNoBranchKernelPKiS0_Pii,"",@"SHT_CUDA_INFO"
	.sectionflags	@""
	.align	4


	//----- nvinfo : EIATTR_CUDA_API_VERSION
	.align		4
        /*0000*/ 	.byte	0x04, 0x37
        /*0002*/ 	.short	(.L_113 - .L_112)
.L_112:
        /*0004*/ 	.word	0x00000082


	//----- nvinfo : EIATTR_KPARAM_INFO
	.align		4
.L_113:
        /*0008*/ 	.byte	0x04, 0x17
        /*000a*/ 	.short	(.L_115 - .L_114)
.L_114:
        /*000c*/ 	.word	0x00000000
        /*0010*/ 	.short	0x0003
        /*0012*/ 	.short	0x0018
        /*0014*/ 	.byte	0x00, 0xf0, 0x11, 0x00


	//----- nvinfo : EIATTR_KPARAM_INFO
	.align		4
.L_115:
        /*0018*/ 	.byte	0x04, 0x17
        /*001a*/ 	.short	(.L_117 - .L_116)
.L_116:
        /*001c*/ 	.word	0x00000000
        /*0020*/ 	.short	0x0002
        /*0022*/ 	.short	0x0010
        /*0024*/ 	.byte	0x00, 0xf5, 0x21, 0x00


	//----- nvinfo : EIATTR_KPARAM_INFO
	.align		4
.L_117:
        /*0028*/ 	.byte	0x04, 0x17
        /*002a*/ 	.short	(.L_119 - .L_118)
.L_118:
        /*002c*/ 	.word	0x00000000
        /*0030*/ 	.short	0x0001
        /*0032*/ 	.short	0x0008
        /*0034*/ 	.byte	0x00, 0xf5, 0x21, 0x00


	//----- nvinfo : EIATTR_KPARAM_INFO
	.align		4
.L_119:
        /*0038*/ 	.byte	0x04, 0x17
        /*003a*/ 	.short	(.L_121 - .L_120)
.L_120:
        /*003c*/ 	.word	0x00000000
        /*0040*/ 	.short	0x0000
        /*0042*/ 	.short	0x0000
        /*0044*/ 	.byte	0x00, 0xf5, 0x21, 0x00


	//----- nvinfo : EIATTR_SPARSE_MMA_MASK
	.align		4
.L_121:
        /*0048*/ 	.byte	0x03, 0x50
        /*004a*/ 	.short	0x0000


	//----- nvinfo : EIATTR_MAXREG_COUNT
	.align		4
        /*004c*/ 	.byte	0x03, 0x1b
        /*004e*/ 	.short	0x00ff


	//----- nvinfo : EIATTR_MERCURY_ISA_VERSION
	.align		4
        /*0050*/ 	.byte	0x03, 0x5f
        /*0052*/ 	.short	0x0101


	//----- nvinfo : EIATTR_VRC_CTA_INIT_COUNT
	.align		4
        /*0054*/ 	.byte	0x02, 0x4a
	.zero		1
	.zero		1


	//----- nvinfo : EIATTR_EXIT_INSTR_OFFSETS
	.align		4
        /*0058*/ 	.byte	0x04, 0x1c
        /*005a*/ 	.short	(.L_123 - .L_122)


	//   ....[0]....
.L_122:
        /*005c*/ 	.word	0x00000070


	//   ....[1]....
        /*0060*/ 	.word	0x00000290


	//----- nvinfo : EIATTR_CBANK_PARAM_SIZE
	.align		4
.L_123:
        /*0064*/ 	.byte	0x03, 0x19
        /*0066*/ 	.short	0x001c


	//----- nvinfo : EIATTR_PARAM_CBANK
	.align		4
        /*0068*/ 	.byte	0x04, 0x0a
        /*006a*/ 	.short	(.L_125 - .L_124)
	.align		4
.L_124:
        /*006c*/ 	.word	index@(.nv.constant0._Z17modNoBranchKernelPKiS0_Pii)
        /*0070*/ 	.short	0x0380
        /*0072*/ 	.short	0x001c


	//----- nvinfo : EIATTR_SW_WAR
	.align		4
.L_125:
        /*0074*/ 	.byte	0x04, 0x36
        /*0076*/ 	.short	(.L_127 - .L_126)
.L_126:
        /*0078*/ 	.word	0x00000008
.L_127:


//--------------------- .nv.info._Z15modBranchKernelPKiS0_Pii --------------------------
	.section	.nv.info._Z15modBranchKernelPKiS0_Pii,"",@"SHT_CUDA_INFO"
	.sectionflags	@""
	.align	4


	//----- nvinfo : EIATTR_CUDA_API_VERSION
	.align		4
        /*0000*/ 	.byte	0x04, 0x37
        /*0002*/ 	.short	(.L_129 - .L_128)
.L_128:
        /*0004*/ 	.word	0x00000082


	//----- nvinfo : EIATTR_KPARAM_INFO
	.align		4
.L_129:
        /*0008*/ 	.byte	0x04, 0x17
        /*000a*/ 	.short	(.L_131 - .L_130)
.L_130:
        /*000c*/ 	.word	0x00000000
        /*0010*/ 	.short	0x0003
        /*0012*/ 	.short	0x0018
        /*0014*/ 	.byte	0x00, 0xf0, 0x11, 0x00


	//----- nvinfo : EIATTR_KPARAM_INFO
	.align		4
.L_131:
        /*0018*/ 	.byte	0x04, 0x17
        /*001a*/ 	.short	(.L_133 - .L_132)
.L_132:
        /*001c*/ 	.word	0x00000000
        /*0020*/ 	.short	0x0002
        /*0022*/ 	.short	0x0010
        /*0024*/ 	.byte	0x00, 0xf5, 0x21, 0x00


	//----- nvinfo : EIATTR_KPARAM_INFO
	.align		4
.L_133:
        /*0028*/ 	.byte	0x04, 0x17
        /*002a*/ 	.short	(.L_135 - .L_134)
.L_134:
        /*002c*/ 	.word	0x00000000
        /*0030*/ 	.short	0x0001
        /*0032*/ 	.short	0x0008
        /*0034*/ 	.byte	0x00, 0xf5, 0x21, 0x00


	//----- nvinfo : EIATTR_KPARAM_INFO
	.align		4
.L_135:
        /*0038*/ 	.byte	0x04, 0x17
        /*003a*/ 	.short	(.L_137 - .L_136)
.L_136:
        /*003c*/ 	.word	0x00000000
        /*0040*/ 	.short	0x0000
        /*0042*/ 	.short	0x0000
        /*0044*/ 	.byte	0x00, 0xf5, 0x21, 0x00


	//----- nvinfo : EIATTR_SPARSE_MMA_MASK
	.align		4
.L_137:
        /*0048*/ 	.byte	0x03, 0x50
        /*004a*/ 	.short	0x0000


	//----- nvinfo : EIATTR_MAXREG_COUNT
	.align		4
        /*004c*/ 	.byte	0x03, 0x1b
        /*004e*/ 	.short	0x00ff


	//----- nvinfo : EIATTR_MERCURY_ISA_VERSION
	.align		4
        /*0050*/ 	.byte	0x03, 0x5f
        /*0052*/ 	.short	0x0101


	//----- nvinfo : EIATTR_VRC_CTA_INIT_COUNT
	.align		4
        /*0054*/ 	.byte	0x02, 0x4a
	.zero		1
	.zero		1


	//----- nvinfo : EIATTR_EXIT_INSTR_OFFSETS
	.align		4
        /*0058*/ 	.byte	0x04, 0x1c
        /*005a*/ 	.short	(.L_139 - .L_138)


	//   ....[0]....
.L_138:
        /*005c*/ 	.word	0x00000070


	//   ....[1]....
        /*0060*/ 	.word	0x00000100


	//   ....[2]....
        /*0064*/ 	.word	0x000002b0


	//----- nvinfo : EIATTR_CBANK_PARAM_SIZE
	.align		4
.L_139:
        /*0068*/ 	.byte	0x03, 0x19
        /*006a*/ 	.short	0x001c


	//----- nvinfo : EIATTR_PARAM_CBANK
	.align		4
        /*006c*/ 	.byte	0x04, 0x0a
        /*006e*/ 	.short	(.L_141 - .L_140)
	.align		4
.L_140:
        /*0070*/ 	.word	index@(.nv.constant0._Z15modBranchKernelPKiS0_Pii)
        /*0074*/ 	.short	0x0380
        /*0076*/ 	.short	0x001c


	//----- nvinfo : EIATTR_SW_WAR
	.align		4
.L_141:
        /*0078*/ 	.byte	0x04, 0x36
        /*007a*/ 	.short	(.L_143 - .L_142)
.L_142:
        /*007c*/ 	.word	0x00000008
.L_143:


//--------------------- .nv.info._Z14multiplyKernelPKiS0_Pii --------------------------
	.section	.nv.info._Z14multiplyKernelPKiS0_Pii,"",@"SHT_CUDA_INFO"
	.sectionflags	@""
	.align	4


	//----- nvinfo : EIATTR_CUDA_API_VERSION
	.align		4
        /*0000*/ 	.byte	0x04, 0x37
        /*0002*/ 	.short	(.L_145 - .L_144)
.L_144:
        /*0004*/ 	.word	0x00000082


	//----- nvinfo : EIATTR_KPARAM_INFO
	.align		4
.L_145:
        /*0008*/ 	.byte	0x04, 0x17
        /*000a*/ 	.short	(.L_147 - .L_146)
.L_146:
        /*000c*/ 	.word	0x00000000
        /*0010*/ 	.short	0x0003
        /*0012*/ 	.short	0x0018
        /*0014*/ 	.byte	0x00, 0xf0, 0x11, 0x00


	//----- nvinfo : EIATTR_KPARAM_INFO
	.align		4
.L_147:
        /*0018*/ 	.byte	0x04, 0x17
        /*001a*/ 	.short	(.L_149 - .L_148)
.L_148:
        /*001c*/ 	.word	0x00000000
        /*0020*/ 	.short	0x0002
        /*0022*/ 	.short	0x0010
        /*0024*/ 	.byte	0x00, 0xf5, 0x21, 0x00


	//----- nvinfo : EIATTR_KPARAM_INFO
	.align		4
.L_149:
        /*0028*/ 	.byte	0x04, 0x17
        /*002a*/ 	.short	(.L_151 - .L_150)
.L_150:
        /*002c*/ 	.word	0x00000000
        /*0030*/ 	.short	0x0001
        /*0032*/ 	.short	0x0008
        /*0034*/ 	.byte	0x00, 0xf5, 0x21, 0x00


	//----- nvinfo : EIATTR_KPARAM_INFO
	.align		4
.L_151:
        /*0038*/ 	.byte	0x04, 0x17
        /*003a*/ 	.short	(.L_153 - .L_152)
.L_152:
        /*003c*/ 	.word	0x00000000
        /*0040*/ 	.short	0x0000
        /*0042*/ 	.short	0x0000
        /*0044*/ 	.byte	0x00, 0xf5, 0x21, 0x00


	//----- nvinfo : EIATTR_SPARSE_MMA_MASK
	.align		4
.L_153:
        /*0048*/ 	.byte	0x03, 0x50
        /*004a*/ 	.short	0x0000


	//----- nvinfo : EIATTR_MAXREG_COUNT
	.align		4
        /*004c*/ 	.byte	0x03, 0x1b
        /*004e*/ 	.short	0x00ff


	//----- nvinfo : EIATTR_MERCURY_ISA_VERSION
	.align		4
        /*0050*/ 	.byte	0x03, 0x5f
        /*0052*/ 	.short	0x0101


	//----- nvinfo : EIATTR_VRC_CTA_INIT_COUNT
	.align		4
        /*0054*/ 	.byte	0x02, 0x4a
	.zero		1
	.zero		1


	//----- nvinfo : EIATTR_EXIT_INSTR_OFFSETS
	.align		4
        /*0058*/ 	.byte	0x04, 0x1c
        /*005a*/ 	.short	(.L_155 - .L_154)


	//   ....[0]....
.L_154:
        /*005c*/ 	.word	0x00000070


	//   ....[1]....
        /*0060*/ 	.word	0x00000130


	//----- nvinfo : EIATTR_CBANK_PARAM_SIZE
	.align		4
.L_155:
        /*0064*/ 	.byte	0x03, 0x19
        /*0066*/ 	.short	0x001c


	//----- nvinfo : EIATTR_PARAM_CBANK
	.align		4
        /*0068*/ 	.byte	0x04, 0x0a
        /*006a*/ 	.short	(.L_157 - .L_156)
	.align		4
.L_156:
        /*006c*/ 	.word	index@(.nv.constant0._Z14multiplyKernelPKiS0_Pii)
        /*0070*/ 	.short	0x0380
        /*0072*/ 	.short	0x001c


	//----- nvinfo : EIATTR_SW_WAR
	.align		4
.L_157:
        /*0074*/ 	.byte	0x04, 0x36
        /*0076*/ 	.short	(.L_159 - .L_158)
.L_158:
        /*0078*/ 	.word	0x00000008
.L_159:


//--------------------- .nv.info._Z14subtractKernelPKiS0_Pii --------------------------
	.section	.nv.info._Z14subtractKernelPKiS0_Pii,"",@"SHT_CUDA_INFO"
	.sectionflags	@""
	.align	4


	//----- nvinfo : EIATTR_CUDA_API_VERSION
	.align		4
        /*0000*/ 	.byte	0x04, 0x37
        /*0002*/ 	.short	(.L_161 - .L_160)
.L_160:
        /*0004*/ 	.word	0x00000082


	//----- nvinfo : EIATTR_KPARAM_INFO
	.align		4
.L_161:
        /*0008*/ 	.byte	0x04, 0x17
        /*000a*/ 	.short	(.L_163 - .L_162)
.L_162:
        /*000c*/ 	.word	0x00000000
        /*0010*/ 	.short	0x0003
        /*0012*/ 	.short	0x0018
        /*0014*/ 	.byte	0x00, 0xf0, 0x11, 0x00


	//----- nvinfo : EIATTR_KPARAM_INFO
	.align		4
.L_163:
        /*0018*/ 	.byte	0x04, 0x17
        /*001a*/ 	.short	(.L_165 - .L_164)
.L_164:
        /*001c*/ 	.word	0x00000000
        /*0020*/ 	.short	0x0002
        /*0022*/ 	.short	0x0010
        /*0024*/ 	.byte	0x00, 0xf5, 0x21, 0x00


	//----- nvinfo : EIATTR_KPARAM_INFO
	.align		4
.L_165:
        /*0028*/ 	.byte	0x04, 0x17
        /*002a*/ 	.short	(.L_167 - .L_166)
.L_166:
        /*002c*/ 	.word	0x00000000
        /*0030*/ 	.short	0x0001
        /*0032*/ 	.short	0x0008
        /*0034*/ 	.byte	0x00, 0xf5, 0x21, 0x00


	//----- nvinfo : EIATTR_KPARAM_INFO
	.align		4
.L_167:
        /*0038*/ 	.byte	0x04, 0x17
        /*003a*/ 	.short	(.L_169 - .L_168)
.L_168:
        /*003c*/ 	.word	0x00000000
        /*0040*/ 	.short	0x0000
        /*0042*/ 	.short	0x0000
        /*0044*/ 	.byte	0x00, 0xf5, 0x21, 0x00


	//----- nvinfo : EIATTR_SPARSE_MMA_MASK
	.align		4
.L_169:
        /*0048*/ 	.byte	0x03, 0x50
        /*004a*/ 	.short	0x0000


	//----- nvinfo : EIATTR_MAXREG_COUNT
	.align		4
        /*004c*/ 	.byte	0x03, 0x1b
        /*004e*/ 	.short	0x00ff


	//----- nvinfo : EIATTR_MERCURY_ISA_VERSION
	.align		4
        /*0050*/ 	.byte	0x03, 0x5f
        /*0052*/ 	.short	0x0101


	//----- nvinfo : EIATTR_VRC_CTA_INIT_COUNT
	.align		4
        /*0054*/ 	.byte	0x02, 0x4a
	.zero		1
	.zero		1


	//----- nvinfo : EIATTR_EXIT_INSTR_OFFSETS
	.align		4
        /*0058*/ 	.byte	0x04, 0x1c
        /*005a*/ 	.short	(.L_171 - .L_170)


	//   ....[0]....
.L_170:
        /*005c*/ 	.word	0x00000070


	//   ....[1]....
        /*0060*/ 	.word	0x00000130


	//----- nvinfo : EIATTR_CBANK_PARAM_SIZE
	.align		4
.L_171:
        /*0064*/ 	.byte	0x03, 0x19
        /*0066*/ 	.short	0x001c


	//----- nvinfo : EIATTR_PARAM_CBANK
	.align		4
        /*0068*/ 	.byte	0x04, 0x0a
        /*006a*/ 	.short	(.L_173 - .L_172)
	.align		4
.L_172:
        /*006c*/ 	.word	index@(.nv.constant0._Z14subtractKernelPKiS0_Pii)
        /*0070*/ 	.short	0x0380
        /*0072*/ 	.short	0x001c


	//----- nvinfo : EIATTR_SW_WAR
	.align		4
.L_173:
        /*0074*/ 	.byte	0x04, 0x36
        /*0076*/ 	.short	(.L_175 - .L_174)
.L_174:
        /*0078*/ 	.word	0x00000008
.L_175:


//--------------------- .nv.info._Z9addKernelPKiS0_Pii --------------------------
	.section	.nv.info._Z9addKernelPKiS0_Pii,"",@"SHT_CUDA_INFO"
	.sectionflags	@""
	.align	4


	//----- nvinfo : EIATTR_CUDA_API_VERSION
	.align		4
        /*0000*/ 	.byte	0x04, 0x37
        /*0002*/ 	.short	(.L_177 - .L_176)
.L_176:
        /*0004*/ 	.word	0x00000082


	//----- nvinfo : EIATTR_KPARAM_INFO
	.align		4
.L_177:
        /*0008*/ 	.byte	0x04, 0x17
        /*000a*/ 	.short	(.L_179 - .L_178)
.L_178:
        /*000c*/ 	.word	0x00000000
        /*0010*/ 	.short	0x0003
        /*0012*/ 	.short	0x0018
        /*0014*/ 	.byte	0x00, 0xf0, 0x11, 0x00


	//----- nvinfo : EIATTR_KPARAM_INFO
	.align		4
.L_179:
        /*0018*/ 	.byte	0x04, 0x17
        /*001a*/ 	.short	(.L_181 - .L_180)
.L_180:
        /*001c*/ 	.word	0x00000000
        /*0020*/ 	.short	0x0002
        /*0022*/ 	.short	0x0010
        /*0024*/ 	.byte	0x00, 0xf5, 0x21, 0x00


	//----- nvinfo : EIATTR_KPARAM_INFO
	.align		4
.L_181:
        /*0028*/ 	.byte	0x04, 0x17
        /*002a*/ 	.short	(.L_183 - .L_182)
.L_182:
        /*002c*/ 	.word	0x00000000
        /*0030*/ 	.short	0x0001
        /*0032*/ 	.short	0x0008
        /*0034*/ 	.byte	0x00, 0xf5, 0x21, 0x00


	//----- nvinfo : EIATTR_KPARAM_INFO
	.align		4
.L_183:
        /*0038*/ 	.byte	0x04, 0x17
        /*003a*/ 	.short	(.L_185 - .L_184)
.L_184:
        /*003c*/ 	.word	0x00000000
        /*0040*/ 	.short	0x0000
        /*0042*/ 	.short	0x0000
        /*0044*/ 	.byte	0x00, 0xf5, 0x21, 0x00


	//----- nvinfo : EIATTR_SPARSE_MMA_MASK
	.align		4
.L_185:
        /*0048*/ 	.byte	0x03, 0x50
        /*004a*/ 	.short	0x0000


	//----- nvinfo : EIATTR_MAXREG_COUNT
	.align		4
        /*004c*/ 	.byte	0x03, 0x1b
        /*004e*/ 	.short	0x00ff


	//----- nvinfo : EIATTR_MERCURY_ISA_VERSION
	.align		4
        /*0050*/ 	.byte	0x03, 0x5f
        /*0052*/ 	.short	0x0101


	//----- nvinfo : EIATTR_VRC_CTA_INIT_COUNT
	.align		4
        /*0054*/ 	.byte	0x02, 0x4a
	.zero		1
	.zero		1


	//----- nvinfo : EIATTR_EXIT_INSTR_OFFSETS
	.align		4
        /*0058*/ 	.byte	0x04, 0x1c
        /*005a*/ 	.short	(.L_187 - .L_186)


	//   ....[0]....
.L_186:
        /*005c*/ 	.word	0x00000070


	//   ....[1]....
        /*0060*/ 	.word	0x00000130


	//----- nvinfo : EIATTR_CBANK_PARAM_SIZE
	.align		4
.L_187:
        /*0064*/ 	.byte	0x03, 0x19
        /*0066*/ 	.short	0x001c


	//----- nvinfo : EIATTR_PARAM_CBANK
	.align		4
        /*0068*/ 	.byte	0x04, 0x0a
        /*006a*/ 	.short	(.L_189 - .L_188)
	.align		4
.L_188:
        /*006c*/ 	.word	index@(.nv.constant0._Z9addKernelPKiS0_Pii)
        /*0070*/ 	.short	0x0380
        /*0072*/ 	.short	0x001c


	//----- nvinfo : EIATTR_SW_WAR
	.align		4
.L_189:
        /*0074*/ 	.byte	0x04, 0x36
        /*0076*/ 	.short	(.L_191 - .L_190)
.L_190:
        /*0078*/ 	.word	0x00000008
.L_191:


//--------------------- .nv.callgraph             --------------------------
	.section	.nv.callgraph,"",@"SHT_CUDA_CALLGRAPH"
	.align	4
	.sectionentsize	8
	.align		4
        /*0000*/ 	.word	0x00000000
	.align		4
        /*0004*/ 	.word	0xffffffff
	.align		4
        /*0008*/ 	.word	0x00000000
	.align		4
        /*000c*/ 	.word	0xfffffffe
	.align		4
        /*0010*/ 	.word	0x00000000
	.align		4
        /*0014*/ 	.word	0xfffffffd
	.align		4
        /*0018*/ 	.word	0x00000000
	.align		4
        /*001c*/ 	.word	0xfffffffc


//--------------------- .text._Z12modBy3KernelPKiPii --------------------------
	.section	.text._Z12modBy3KernelPKiPii,"ax",@progbits
	.align	128
        .global         _Z12modBy3KernelPKiPii
        .type           _Z12modBy3KernelPKiPii,@function
        .size           _Z12modBy3KernelPKiPii,(.L_x_9 - _Z12modBy3KernelPKiPii)
        .other          _Z12modBy3KernelPKiPii,@"STO_CUDA_ENTRY STV_DEFAULT"
_Z12modBy3KernelPKiPii:
.text._Z12modBy3KernelPKiPii:
[----:B------:R-:W-:Y:S01]  /*0000*/  LDC R1, c[0x0][0x37c] ;  /* 0x0000df00ff017b82 */ /* 0x000fe20000000800 */
[----:B------:R-:W0:Y:S07]  /*0010*/  S2R R0, SR_TID.X ;  /* 0x0000000000007919 */ /* 0x000e2e0000002100 */
[----:B------:R-:W0:Y:S01]  /*0020*/  S2UR UR4, SR_CTAID.X ;  /* 0x00000000000479c3 */ /* 0x000e220000002500 */
[----:B------:R-:W1:Y:S07]  /*0030*/  LDCU UR5, c[0x0][0x390] ;  /* 0x00007200ff0577ac */ /* 0x000e6e0008000800 */
[----:B------:R-:W0:Y:S02]  /*0040*/  LDC R7, c[0x0][0x360] ;  /* 0x0000d800ff077b82 */ /* 0x000e240000000800 */
[----:B0-----:R-:W-:-:S05]  /*0050*/  IMAD R7, R7, UR4, R0 ;  /* 0x0000000407077c24 */ /* 0x001fca000f8e0200 */
[----:B-1----:R-:W-:-:S13]  /*0060*/  ISETP.GE.AND P0, PT, R7, UR5, PT ;  /* 0x0000000507007c0c */ /* 0x002fda000bf06270 */
[----:B------:R-:W-:Y:S05]  /*0070*/  @P0 EXIT ;  /* 0x000000000000094d */ /* 0x000fea0003800000 */
[----:B------:R-:W0:Y:S01]  /*0080*/  LDC.64 R2, c[0x0][0x380] ;  /* 0x0000e000ff027b82 */ /* 0x000e220000000a00 */
[----:B------:R-:W1:Y:S07]  /*0090*/  LDCU.64 UR4, c[0x0][0x358] ;  /* 0x00006b00ff0477ac */ /* 0x000e6e0008000a00 */
[----:B------:R-:W2:Y:S01]  /*00a0*/  LDC.64 R4, c[0x0][0x388] ;  /* 0x0000e200ff047b82 */ /* 0x000ea20000000a00 */
[----:B0-----:R-:W-:-:S06]  /*00b0*/  IMAD.WIDE R2, R7, 0x4, R2 ;  /* 0x0000000407027825 */ /* 0x001fcc00078e0202 */
[----:B-1----:R-:W3:Y:S01]  /*00c0*/  LDG.E R2, desc[UR4][R2.64] ;  /* 0x0000000402027981 */ /* 0x002ee2000c1e1900 */
[----:B--2---:R-:W-:-:S04]  /*00d0*/  IMAD.WIDE R4, R7, 0x4, R4 ;  /* 0x0000000407047825 */ /* 0x004fc800078e0204 */
[----:B---3--:R-:W-:-:S05]  /*00e0*/  IMAD.HI R0, R2, 0x55555556, RZ ;  /* 0x5555555602007827 */ /* 0x008fca00078e02ff */
[----:B------:R-:W-:-:S05]  /*00f0*/  LEA.HI R9, R0, R0, RZ, 0x1 ;  /* 0x0000000000097211 */ /* 0x000fca00078f08ff */
[----:B------:R-:W-:-:S05]  /*0100*/  IMAD R9, R9, -0x3, R2 ;  /* 0xfffffffd09097824 */ /* 0x000fca00078e0202 */
[----:B------:R-:W-:Y:S01]  /*0110*/  STG.E desc[UR4][R4.64], R9 ;  /* 0x0000000904007986 */ /* 0x000fe2000c101904 */
[----:B------:R-:W-:Y:S05]  /*0120*/  EXIT ;  /* 0x000000000000794d */ /* 0x000fea0003800000 */
.L_x_0:
[----:B------:R-:W-:-:S00]  /*0130*/  BRA `(.L_x_0) ;  /* 0xfffffffc00fc7947 */ /* 0x000fc0000383ffff */
[----:B------:R-:W-:-:S00]  /*0140*/  NOP ;  /* 0x0000000000007918 */ /* 0x000fc00000000000 */
        /* <DEDUP_REMOVED lines=11> */
.L_x_9:


//--------------------- .text._Z12modBy2KernelPKiPii --------------------------
	.section	.text._Z12modBy2KernelPKiPii,"ax",@progbits
	.align	128
        .global         _Z12modBy2KernelPKiPii
        .type           _Z12modBy2KernelPKiPii,@function
        .size           _Z12modBy2KernelPKiPii,(.L_x_10 - _Z12modBy2KernelPKiPii)
        .other          _Z12modBy2KernelPKiPii,@"STO_CUDA_ENTRY STV_DEFAULT"
_Z12modBy2KernelPKiPii:
.text._Z12modBy2KernelPKiPii:
        /* <DEDUP_REMOVED lines=13> */
[----:B--2---:R-:W-:Y:S01]  /*00d0*/  IMAD.WIDE R4, R7, 0x4, R4 ;  /* 0x0000000407047825 */ /* 0x004fe200078e0204 */
[----:B---3--:R-:W-:-:S05]  /*00e0*/  LOP3.LUT R7, R2, 0x1, RZ, 0xc0, !PT ;  /* 0x0000000102077812 */ /* 0x008fca00078ec0ff */
[----:B------:R-:W-:Y:S01]  /*00f0*/  STG.E desc[UR4][R4.64], R7 ;  /* 0x0000000704007986 */ /* 0x000fe2000c101904 */
[----:B------:R-:W-:Y:S05]  /*0100*/  EXIT ;  /* 0x000000000000794d */ /* 0x000fea0003800000 */
.L_x_1:
        /* <DEDUP_REMOVED lines=15> */
.L_x_10:


//--------------------- .text._Z12modBy1KernelPKiPii --------------------------
	.section	.text._Z12modBy1KernelPKiPii,"ax",@progbits
	.align	128
        .global         _Z12modBy1KernelPKiPii
        .type           _Z12modBy1KernelPKiPii,@function
        .size           _Z12modBy1KernelPKiPii,(.L_x_11 - _Z12modBy1KernelPKiPii)
        .other          _Z12modBy1KernelPKiPii,@"STO_CUDA_ENTRY STV_DEFAULT"
_Z12modBy1KernelPKiPii:
.text._Z12modBy1KernelPKiPii:
        /* <DEDUP_REMOVED lines=9> */
[----:B------:R-:W1:Y:S01]  /*0090*/  LDCU.64 UR4, c[0x0][0x358] ;  /* 0x00006b00ff0477ac */ /* 0x000e620008000a00 */
[----:B0-----:R-:W-:-:S05]  /*00a0*/  IMAD.WIDE R2, R5, 0x4, R2 ;  /* 0x0000000405027825 */ /* 0x001fca00078e0202 */
[----:B-1----:R-:W-:Y:S01]  /*00b0*/  STG.E desc[UR4][R2.64], RZ ;  /* 0x000000ff02007986 */ /* 0x002fe2000c101904 */
[----:B------:R-:W-:Y:S05]  /*00c0*/  EXIT ;  /* 0x000000000000794d */ /* 0x000fea0003800000 */
.L_x_2:
        /* <DEDUP_REMOVED lines=11> */
.L_x_11:


//--------------------- .text._Z25modNoBranchSeparateKernelPKiPiii --------------------------
	.section	.text._Z25modNoBranchSeparateKernelPKiPiii,"ax",@progbits
	.align	128
        .global         _Z25modNoBranchSeparateKernelPKiPiii
        .type           _Z25modNoBranchSeparateKernelPKiPiii,@function
        .size           _Z25modNoBranchSeparateKernelPKiPiii,(.L_x_12 - _Z25modNoBranchSeparateKernelPKiPiii)
        .other          _Z25modNoBranchSeparateKernelPKiPiii,@"STO_CUDA_ENTRY STV_DEFAULT"
_Z25modNoBranchSeparateKernelPKiPiii:
.text._Z25modNoBranchSeparateKernelPKiPiii:
        /* <DEDUP_REMOVED lines=10> */
[----:B------:R-:W2:Y:S01]  /*00a0*/  LDC R9, c[0x0][0x394] ;  /* 0x0000e500ff097b82 */ /* 0x000ea20000000800 */
[----:B0-----:R-:W-:-:S05]  /*00b0*/  IMAD.WIDE R2, R7, 0x4, R2 ;  /* 0x0000000407027825 */ /* 0x001fca00078e0202 */
[----:B-1----:R-:W3:Y:S01]  /*00c0*/  LDG.E R0, desc[UR4][R2.64] ;  /* 0x0000000402007981 */ /* 0x002ee2000c1e1900 */
[----:B--2---:R-:W-:-:S04]  /*00d0*/  IABS R8, R9 ;  /* 0x0000000900087213 */ /* 0x004fc80000000000 */
[----:B------:R-:W0:Y:S08]  /*00e0*/  I2F.RP R6, R8 ;  /* 0x0000000800067306 */ /* 0x000e300000209400 */
[----:B0-----:R-:W0:Y:S02]  /*00f0*/  MUFU.RCP R6, R6 ;  /* 0x0000000600067308 */ /* 0x001e240000001000 */
[----:B0-----:R-:W-:-:S06]  /*0100*/  VIADD R4, R6, 0xffffffe ;  /* 0x0ffffffe06047836 */ /* 0x001fcc0000000000 */
[----:B------:R0:W1:Y:S02]  /*0110*/  F2I.FTZ.U32.TRUNC.NTZ R5, R4 ;  /* 0x0000000400057305 */ /* 0x000064000021f000 */
[----:B0-----:R-:W-:Y:S01]  /*0120*/  IMAD.MOV.U32 R4, RZ, RZ, RZ ;  /* 0x000000ffff047224 */ /* 0x001fe200078e00ff */
[----:B-1----:R-:W-:-:S05]  /*0130*/  IADD3 R11, PT, PT, RZ, -R5, RZ ;  /* 0x80000005ff0b7210 */ /* 0x002fca0007ffe0ff */
[----:B------:R-:W-:-:S04]  /*0140*/  IMAD R11, R11, R8, RZ ;  /* 0x000000080b0b7224 */ /* 0x000fc800078e02ff */
[----:B------:R-:W-:Y:S01]  /*0150*/  IMAD.HI.U32 R5, R5, R11, R4 ;  /* 0x0000000b05057227 */ /* 0x000fe200078e0004 */
[----:B---3--:R-:W-:Y:S02]  /*0160*/  IABS R2, R0 ;  /* 0x0000000000027213 */ /* 0x008fe40000000000 */
[----:B------:R-:W-:-:S03]  /*0170*/  ISETP.GE.AND P2, PT, R0, RZ, PT ;  /* 0x000000ff0000720c */ /* 0x000fc60003f46270 */
[----:B------:R-:W-:-:S05]  /*0180*/  IMAD.HI.U32 R5, R5, R2, RZ ;  /* 0x0000000205057227 */ /* 0x000fca00078e00ff */
[----:B------:R-:W-:-:S05]  /*0190*/  IADD3 R5, PT, PT, -R5, RZ, RZ ;  /* 0x000000ff05057210 */ /* 0x000fca0007ffe1ff */
[C---:B------:R-:W-:Y:S02]  /*01a0*/  IMAD R5, R8.reuse, R5, R2 ;  /* 0x0000000508057224 */ /* 0x040fe400078e0202 */
[----:B------:R-:W0:Y:S03]  /*01b0*/  LDC.64 R2, c[0x0][0x388] ;  /* 0x0000e200ff027b82 */ /* 0x000e260000000a00 */
[----:B------:R-:W-:-:S13]  /*01c0*/  ISETP.GT.U32.AND P0, PT, R8, R5, PT ;  /* 0x000000050800720c */ /* 0x000fda0003f04070 */
[----:B------:R-:W-:Y:S01]  /*01d0*/  @!P0 IMAD.IADD R5, R5, 0x1, -R8 ;  /* 0x0000000105058824 */ /* 0x000fe200078e0a08 */
[----:B------:R-:W-:-:S04]  /*01e0*/  ISETP.NE.AND P0, PT, R9, RZ, PT ;  /* 0x000000ff0900720c */ /* 0x000fc80003f05270 */
[----:B------:R-:W-:Y:S01]  /*01f0*/  ISETP.GT.U32.AND P1, PT, R8, R5, PT ;  /* 0x000000050800720c */ /* 0x000fe20003f24070 */
[----:B0-----:R-:W-:-:S12]  /*0200*/  IMAD.WIDE R2, R7, 0x4, R2 ;  /* 0x0000000407027825 */ /* 0x001fd800078e0202 */
[----:B------:R-:W-:-:S05]  /*0210*/  @!P1 IADD3 R5, PT, PT, R5, -R8, RZ ;  /* 0x8000000805059210 */ /* 0x000fca0007ffe0ff */
[----:B------:R-:W-:Y:S01]  /*0220*/  @!P2 IMAD.MOV R5, RZ, RZ, -R5 ;  /* 0x000000ffff05a224 */ /* 0x000fe200078e0a05 */
[----:B------:R-:W-:-:S05]  /*0230*/  @!P0 LOP3.LUT R5, RZ, R9, RZ, 0x33, !PT ;  /* 0x00000009ff058212 */ /* 0x000fca00078e33ff */
[----:B------:R-:W-:Y:S01]  /*0240*/  STG.E desc[UR4][R2.64], R5 ;  /* 0x0000000502007986 */ /* 0x000fe2000c101904 */
[----:B------:R-:W-:Y:S05]  /*0250*/  EXIT ;  /* 0x000000000000794d */ /* 0x000fea0003800000 */
.L_x_3:
        /* <DEDUP_REMOVED lines=10> */
.L_x_12:


//--------------------- .text._Z17modNoBranchKernelPKiS0_Pii --------------------------
	.section	.text._Z17modNoBranchKernelPKiS0_Pii,"ax",@progbits
	.align	128
        .global         _Z17modNoBranchKernelPKiS0_Pii
        .type           _Z17modNoBranchKernelPKiS0_Pii,@function
        .size           _Z17modNoBranchKernelPKiS0_Pii,(.L_x_13 - _Z17modNoBranchKernelPKiS0_Pii)
        .other          _Z17modNoBranchKernelPKiS0_Pii,@"STO_CUDA_ENTRY STV_DEFAULT"
_Z17modNoBranchKernelPKiS0_Pii:
.text._Z17modNoBranchKernelPKiS0_Pii:
        /* <DEDUP_REMOVED lines=13> */
[----:B--2---:R-:W-:-:S06]  /*00d0*/  IMAD.WIDE R4, R0, 0x4, R4 ;  /* 0x0000000400047825 */ /* 0x004fcc00078e0204 */
[----:B------:R0:W2:Y:S01]  /*00e0*/  LDG.E R4, desc[UR4][R4.64] ;  /* 0x0000000404047981 */ /* 0x0000a2000c1e1900 */
[----:B---3--:R-:W-:-:S04]  /*00f0*/  VIMNMX.U32 R8, PT, PT, R2, 0x1, !PT ;  /* 0x0000000102087848 */ /* 0x008fc80007fe0000 */
[-C--:B------:R-:W-:Y:S02]  /*0100*/  IABS R10, R8.reuse ;  /* 0x00000008000a7213 */ /* 0x080fe40000000000 */
[----:B0-----:R-:W-:Y:S02]  /*0110*/  IABS R5, R8 ;  /* 0x0000000800057213 */ /* 0x001fe40000000000 */
[----:B------:R-:W0:Y:S01]  /*0120*/  I2F.RP R9, R10 ;  /* 0x0000000a00097306 */ /* 0x000e220000209400 */
[----:B--2---:R-:W-:Y:S02]  /*0130*/  IABS R2, R4 ;  /* 0x0000000400027213 */ /* 0x004fe40000000000 */
[----:B------:R-:W-:-:S05]  /*0140*/  ISETP.GE.AND P2, PT, R4, RZ, PT ;  /* 0x000000ff0400720c */ /* 0x000fca0003f46270 */
[----:B0-----:R-:W0:Y:S02]  /*0150*/  MUFU.RCP R9, R9 ;  /* 0x0000000900097308 */ /* 0x001e240000001000 */
[----:B0-----:R-:W-:-:S06]  /*0160*/  VIADD R6, R9, 0xffffffe ;  /* 0x0ffffffe09067836 */ /* 0x001fcc0000000000 */
[----:B------:R0:W1:Y:S02]  /*0170*/  F2I.FTZ.U32.TRUNC.NTZ R7, R6 ;  /* 0x0000000600077305 */ /* 0x000064000021f000 */
[----:B0-----:R-:W-:Y:S01]  /*0180*/  IMAD.MOV.U32 R6, RZ, RZ, RZ ;  /* 0x000000ffff067224 */ /* 0x001fe200078e00ff */
[----:B-1----:R-:W-:-:S05]  /*0190*/  IADD3 R3, PT, PT, RZ, -R7, RZ ;  /* 0x80000007ff037210 */ /* 0x002fca0007ffe0ff */
[----:B------:R-:W-:-:S04]  /*01a0*/  IMAD R3, R3, R10, RZ ;  /* 0x0000000a03037224 */ /* 0x000fc800078e02ff */
[----:B------:R-:W-:Y:S01]  /*01b0*/  IMAD.HI.U32 R7, R7, R3, R6 ;  /* 0x0000000307077227 */ /* 0x000fe200078e0006 */
[----:B------:R-:W-:-:S05]  /*01c0*/  IADD3 R3, PT, PT, RZ, -R5, RZ ;  /* 0x80000005ff037210 */ /* 0x000fca0007ffe0ff */
[----:B------:R-:W-:-:S04]  /*01d0*/  IMAD.HI.U32 R7, R7, R2, RZ ;  /* 0x0000000207077227 */ /* 0x000fc800078e00ff */
[----:B------:R-:W-:Y:S02]  /*01e0*/  IMAD R7, R7, R3, R2 ;  /* 0x0000000307077224 */ /* 0x000fe400078e0202 */
        /* <DEDUP_REMOVED lines=11> */
.L_x_4:
        /* <DEDUP_REMOVED lines=14> */
.L_x_13:


//--------------------- .text._Z15modBranchKernelPKiS0_Pii --------------------------
	.section	.text._Z15modBranchKernelPKiS0_Pii,"ax",@progbits
	.align	128
        .global         _Z15modBranchKernelPKiS0_Pii
        .type           _Z15modBranchKernelPKiS0_Pii,@function
        .size           _Z15modBranchKernelPKiS0_Pii,(.L_x_14 - _Z15modBranchKernelPKiS0_Pii)
        .other          _Z15modBranchKernelPKiS0_Pii,@"STO_CUDA_ENTRY STV_DEFAULT"
_Z15modBranchKernelPKiS0_Pii:
.text._Z15modBranchKernelPKiS0_Pii:
        /* <DEDUP_REMOVED lines=11> */
[----:B-1----:R-:W2:Y:S02]  /*00b0*/  LDG.E R6, desc[UR4][R2.64] ;  /* 0x0000000402067981 */ /* 0x002ea4000c1e1900 */
[----:B--2---:R-:W-:-:S13]  /*00c0*/  ISETP.NE.AND P0, PT, R6, RZ, PT ;  /* 0x000000ff0600720c */ /* 0x004fda0003f05270 */
[----:B------:R-:W0:Y:S02]  /*00d0*/  @!P0 LDC.64 R4, c[0x0][0x390] ;  /* 0x0000e400ff048b82 */ /* 0x000e240000000a00 */
[----:B0-----:R-:W-:-:S05]  /*00e0*/  @!P0 IMAD.WIDE R4, R0, 0x4, R4 ;  /* 0x0000000400048825 */ /* 0x001fca00078e0204 */
[----:B------:R0:W-:Y:S01]  /*00f0*/  @!P0 STG.E desc[UR4][R4.64], RZ ;  /* 0x000000ff04008986 */ /* 0x0001e2000c101904 */
[----:B------:R-:W-:Y:S05]  /*0100*/  @!P0 EXIT ;  /* 0x000000000000894d */ /* 0x000fea0003800000 */
[----:B------:R-:W1:Y:S02]  /*0110*/  LDC.64 R2, c[0x0][0x380] ;  /* 0x0000e000ff027b82 */ /* 0x000e640000000a00 */
[----:B-1----:R-:W-:-:S05]  /*0120*/  IMAD.WIDE R2, R0, 0x4, R2 ;  /* 0x0000000400027825 */ /* 0x002fca00078e0202 */
[----:B------:R1:W2:Y:S01]  /*0130*/  LDG.E R7, desc[UR4][R2.64] ;  /* 0x0000000402077981 */ /* 0x0002a2000c1e1900 */
[-C--:B------:R-:W-:Y:S02]  /*0140*/  IABS R10, R6.reuse ;  /* 0x00000006000a7213 */ /* 0x080fe40000000000 */
[----:B------:R-:W-:Y:S02]  /*0150*/  IABS R6, R6 ;  /* 0x0000000600067213 */ /* 0x000fe40000000000 */
[----:B------:R-:W3:Y:S03]  /*0160*/  I2F.RP R8, R10 ;  /* 0x0000000a00087306 */ /* 0x000ee60000209400 */
[----:B-1----:R-:W-:-:S05]  /*0170*/  IMAD.MOV R3, RZ, RZ, -R6 ;  /* 0x000000ffff037224 */ /* 0x002fca00078e0a06 */
[----:B---3--:R-:W0:Y:S02]  /*0180*/  MUFU.RCP R8, R8 ;  /* 0x0000000800087308 */ /* 0x008e240000001000 */
[----:B0-----:R-:W-:-:S06]  /*0190*/  IADD3 R4, PT, PT, R8, 0xffffffe, RZ ;  /* 0x0ffffffe08047810 */ /* 0x001fcc0007ffe0ff */
[----:B------:R0:W1:Y:S02]  /*01a0*/  F2I.FTZ.U32.TRUNC.NTZ R5, R4 ;  /* 0x0000000400057305 */ /* 0x000064000021f000 */
[----:B0-----:R-:W-:Y:S01]  /*01b0*/  HFMA2 R4, -RZ, RZ, 0, 0 ;  /* 0x00000000ff047431 */ /* 0x001fe200000001ff */
[----:B-1----:R-:W-:-:S05]  /*01c0*/  IADD3 R9, PT, PT, RZ, -R5, RZ ;  /* 0x80000005ff097210 */ /* 0x002fca0007ffe0ff */
[----:B------:R-:W-:-:S04]  /*01d0*/  IMAD R9, R9, R10, RZ ;  /* 0x0000000a09097224 */ /* 0x000fc800078e02ff */
[----:B------:R-:W-:Y:S01]  /*01e0*/  IMAD.HI.U32 R5, R5, R9, R4 ;  /* 0x0000000905057227 */ /* 0x000fe200078e0004 */
[----:B--2---:R-:W-:Y:S02]  /*01f0*/  IABS R2, R7 ;  /* 0x0000000700027213 */ /* 0x004fe40000000000 */
[----:B------:R-:W-:-:S03]  /*0200*/  ISETP.GE.AND P1, PT, R7, RZ, PT ;  /* 0x000000ff0700720c */ /* 0x000fc60003f26270 */
[----:B------:R-:W-:-:S04]  /*0210*/  IMAD.HI.U32 R5, R5, R2, RZ ;  /* 0x0000000205057227 */ /* 0x000fc800078e00ff */
[----:B------:R-:W-:Y:S02]  /*0220*/  IMAD R5, R5, R3, R2 ;  /* 0x0000000305057224 */ /* 0x000fe400078e0202 */
[----:B------:R-:W0:Y:S03]  /*0230*/  LDC.64 R2, c[0x0][0x390] ;  /* 0x0000e400ff027b82 */ /* 0x000e260000000a00 */
[----:B------:R-:W-:-:S13]  /*0240*/  ISETP.GT.U32.AND P0, PT, R10, R5, PT ;  /* 0x000000050a00720c */ /* 0x000fda0003f04070 */
[----:B------:R-:W-:-:S05]  /*0250*/  @!P0 IMAD.IADD R5, R5, 0x1, -R10 ;  /* 0x0000000105058824 */ /* 0x000fca00078e0a0a */
[----:B------:R-:W-:Y:S01]  /*0260*/  ISETP.GT.U32.AND P0, PT, R10, R5, PT ;  /* 0x000000050a00720c */ /* 0x000fe20003f04070 */
[----:B0-----:R-:W-:-:S12]  /*0270*/  IMAD.WIDE R2, R0, 0x4, R2 ;  /* 0x0000000400027825 */ /* 0x001fd800078e0202 */
[----:B------:R-:W-:-:S05]  /*0280*/  @!P0 IADD3 R5, PT, PT, R5, -R10, RZ ;  /* 0x8000000a05058210 */ /* 0x000fca0007ffe0ff */
[----:B------:R-:W-:-:S05]  /*0290*/  @!P1 IMAD.MOV R5, RZ, RZ, -R5 ;  /* 0x000000ffff059224 */ /* 0x000fca00078e0a05 */
[----:B------:R-:W-:Y:S01]  /*02a0*/  STG.E desc[UR4][R2.64], R5 ;  /* 0x0000000502007986 */ /* 0x000fe2000c101904 */
[----:B------:R-:W-:Y:S05]  /*02b0*/  EXIT ;  /* 0x000000000000794d */ /* 0x000fea0003800000 */
.L_x_5:
        /* <DEDUP_REMOVED lines=12> */
.L_x_14:


//--------------------- .text._Z14multiplyKernelPKiS0_Pii --------------------------
	.section	.text._Z14multiplyKernelPKiS0_Pii,"ax",@progbits
	.align	128
        .global         _Z14multiplyKernelPKiS0_Pii
        .type           _Z14multiplyKernelPKiS0_Pii,@function
        .size           _Z14multiplyKernelPKiS0_Pii,(.L_x_15 - _Z14multiplyKernelPKiS0_Pii)
        .other          _Z14multiplyKernelPKiS0_Pii,@"STO_CUDA_ENTRY STV_DEFAULT"
_Z14multiplyKernelPKiS0_Pii:
.text._Z14multiplyKernelPKiS0_Pii:
        /* <DEDUP_REMOVED lines=10> */
[----:B------:R-:W2:Y:S08]  /*00a0*/  LDC.64 R4, c[0x0][0x388] ;  /* 0x0000e200ff047b82 */ /* 0x000eb00000000a00 */
[----:B------:R-:W3:Y:S01]  /*00b0*/  LDC.64 R6, c[0x0][0x390] ;  /* 0x0000e400ff067b82 */ /* 0x000ee20000000a00 */
[----:B0-----:R-:W-:-:S06]  /*00c0*/  IMAD.WIDE R2, R9, 0x4, R2 ;  /* 0x0000000409027825 */ /* 0x001fcc00078e0202 */
[----:B-1----:R-:W4:Y:S01]  /*00d0*/  LDG.E R2, desc[UR4][R2.64] ;  /* 0x0000000402027981 */ /* 0x002f22000c1e1900 */
[----:B--2---:R-:W-:-:S06]  /*00e0*/  IMAD.WIDE R4, R9, 0x4, R4 ;  /* 0x0000000409047825 */ /* 0x004fcc00078e0204 */
[----:B------:R-:W4:Y:S01]  /*00f0*/  LDG.E R5, desc[UR4][R4.64] ;  /* 0x0000000404057981 */ /* 0x000f22000c1e1900 */
[----:B---3--:R-:W-:-:S04]  /*0100*/  IMAD.WIDE R6, R9, 0x4, R6 ;  /* 0x0000000409067825 */ /* 0x008fc800078e0206 */
[----:B----4-:R-:W-:-:S05]  /*0110*/  IMAD R9, R2, R5, RZ ;  /* 0x0000000502097224 */ /* 0x010fca00078e02ff */
[----:B------:R-:W-:Y:S01]  /*0120*/  STG.E desc[UR4][R6.64], R9 ;  /* 0x0000000906007986 */ /* 0x000fe2000c101904 */
[----:B------:R-:W-:Y:S05]  /*0130*/  EXIT ;  /* 0x000000000000794d */ /* 0x000fea0003800000 */
.L_x_6:
        /* <DEDUP_REMOVED lines=12> */
.L_x_15:


//--------------------- .text._Z14subtractKernelPKiS0_Pii --------------------------
	.section	.text._Z14subtractKernelPKiS0_Pii,"ax",@progbits
	.align	128
        .global         _Z14subtractKernelPKiS0_Pii
        .type           _Z14subtractKernelPKiS0_Pii,@function
        .size           _Z14subtractKernelPKiS0_Pii,(.L_x_16 - _Z14subtractKernelPKiS0_Pii)
        .other          _Z14subtractKernelPKiS0_Pii,@"STO_CUDA_ENTRY STV_DEFAULT"
_Z14subtractKernelPKiS0_Pii:
.text._Z14subtractKernelPKiS0_Pii:
        /* <DEDUP_REMOVED lines=16> */
[----:B---3--:R-:W-:Y:S01]  /*0100*/  IMAD.WIDE R6, R9, 0x4, R6 ;  /* 0x0000000409067825 */ /* 0x008fe200078e0206 */
[----:B----4-:R-:W-:-:S05]  /*0110*/  IADD3 R9, PT, PT, R2, -R5, RZ ;  /* 0x8000000502097210 */ /* 0x010fca0007ffe0ff */
[----:B------:R-:W-:Y:S01]  /*0120*/  STG.E desc[UR4][R6.64], R9 ;  /* 0x0000000906007986 */ /* 0x000fe2000c101904 */
[----:B------:R-:W-:Y:S05]  /*0130*/  EXIT ;  /* 0x000000000000794d */ /* 0x000fea0003800000 */
.L_x_7:
        /* <DEDUP_REMOVED lines=12> */
.L_x_16:


//--------------------- .text._Z9addKernelPKiS0_Pii --------------------------
	.section	.text._Z9addKernelPKiS0_Pii,"ax",@progbits
	.align	128
        .global         _Z9addKernelPKiS0_Pii
        .type           _Z9addKernelPKiS0_Pii,@function
        .size           _Z9addKernelPKiS0_Pii,(.L_x_17 - _Z9addKernelPKiS0_Pii)
        .other          _Z9addKernelPKiS0_Pii,@"STO_CUDA_ENTRY STV_DEFAULT"
_Z9addKernelPKiS0_Pii:
.text._Z9addKernelPKiS0_Pii:
        /* <DEDUP_REMOVED lines=17> */
[----:B----4-:R-:W-:-:S05]  /*0110*/  IADD3 R9, PT, PT, R2, R5, RZ ;  /* 0x0000000502097210 */ /* 0x010fca0007ffe0ff */
[----:B------:R-:W-:Y:S01]  /*0120*/  STG.E desc[UR4][R6.64], R9 ;  /* 0x0000000906007986 */ /* 0x000fe2000c101904 */
[----:B------:R-:W-:Y:S05]  /*0130*/  EXIT ;  /* 0x000000000000794d */ /* 0x000fea0003800000 */
.L_x_8:
        /* <DEDUP_REMOVED lines=12> */
.L_x_17:


//--------------------- .nv.shared.reserved.0     --------------------------
	.section	.nv.shared.reserved.0,"aw",@nobits
	.weak		__nv_reservedSMEM_offset_0_alias
	.size		__nv_reservedSMEM_offset_0_alias, 0, 64
	.other		__nv_reservedSMEM_offset_0_alias,@"STO_CUDA_RESERVED_SHARED STV_DEFAULT"
__nv_reservedSMEM_offset_0_alias:
	.zero		0
	.zero		64


//--------------------- .nv.constant0._Z12modBy3KernelPKiPii --------------------------
	.section	.nv.constant0._Z12modBy3KernelPKiPii,"a",@progbits
	.sectionflags	@""
	.align	4
.nv.constant0._Z12modBy3KernelPKiPii:
	.zero		916


//--------------------- .nv.constant0._Z12modBy2KernelPKiPii --------------------------
	.section	.nv.constant0._Z12modBy2KernelPKiPii,"a",@progbits
	.sectionflags	@""
	.align	4
.nv.constant0._Z12modBy2KernelPKiPii:
	.zero		916


//--------------------- .nv.constant0._Z12modBy1KernelPKiPii --------------------------
	.section	.nv.constant0._Z12modBy1KernelPKiPii,"a",@progbits
	.sectionflags	@""
	.align	4
.nv.constant0._Z12modBy1KernelPKiPii:
	.zero		916


//--------------------- .nv.constant0._Z25modNoBranchSeparateKernelPKiPiii --------------------------
	.section	.nv.constant0._Z25modNoBranchSeparateKernelPKiPiii,"a",@progbits
	.sectionflags	@""
	.align	4
.nv.constant0._Z25modNoBranchSeparateKernelPKiPiii:
	.zero		920


//--------------------- .nv.constant0._Z17modNoBranchKernelPKiS0_Pii --------------------------
	.section	.nv.constant0._Z17modNoBranchKernelPKiS0_Pii,"a",@progbits
	.sectionflags	@""
	.align	4
.nv.constant0._Z17modNoBranchKernelPKiS0_Pii:
	.zero		924


//--------------------- .nv.constant0._Z15modBranchKernelPKiS0_Pii --------------------------
	.section	.nv.constant0._Z15modBranchKernelPKiS0_Pii,"a",@progbits
	.sectionflags	@""
	.align	4
.nv.constant0._Z15modBranchKernelPKiS0_Pii:
	.zero		924


//--------------------- .nv.constant0._Z14multiplyKernelPKiS0_Pii --------------------------
	.section	.nv.constant0._Z14multiplyKernelPKiS0_Pii,"a",@progbits
	.sectionflags	@""
	.align	4
.nv.constant0._Z14multiplyKernelPKiS0_Pii:
	.zero		924


//--------------------- .nv.constant0._Z14subtractKernelPKiS0_Pii --------------------------
	.section	.nv.constant0._Z14subtractKernelPKiS0_Pii,"a",@progbits
	.sectionflags	@""
	.align	4
.nv.constant0._Z14subtractKernelPKiS0_Pii:
	.zero		924


//--------------------- .nv.constant0._Z9addKernelPKiS0_Pii --------------------------
	.section	.nv.constant0._Z9addKernelPKiS0_Pii,"a",@progbits
	.sectionflags	@""
	.align	4
.nv.constant0._Z9addKernelPKiS0_Pii:
	.zero		924


//--------------------- SYMBOLS --------------------------

	.type		.nv.reservedSmem.offset0,@object
	.size		.nv.reservedSmem.offset0,0x4
